//
// Generated by NVIDIA NVVM Compiler
//
// Compiler Build ID: CL-36424714
// Cuda compilation tools, release 13.0, V13.0.88
// Based on NVVM 20.0.0
//

.version 9.0
.target sm_100
.address_size 64

	// .globl	_Z4readPiS_x

.visible .entry _Z4readPiS_x(
	.param .u64 .ptr .align 1 _Z4readPiS_x_param_0,
	.param .u64 .ptr .align 1 _Z4readPiS_x_param_1,
	.param .u64 _Z4readPiS_x_param_2
)
{
	.reg .pred 	%p<2>;
	.reg .b32 	%r<6>;
	.reg .b64 	%rd<10>;

	ld.param.u64 	%rd2, [_Z4readPiS_x_param_0];
	ld.param.u64 	%rd3, [_Z4readPiS_x_param_1];
	ld.param.u64 	%rd4, [_Z4readPiS_x_param_2];
	mov.u32 	%r1, %tid.x;
	mov.u32 	%r2, %ctaid.x;
	mov.u32 	%r3, %ntid.x;
	mad.lo.s32 	%r4, %r2, %r3, %r1;
	cvt.u64.u32 	%rd1, %r4;
	setp.lt.s64 	%p1, %rd4, %rd1;
	@%p1 bra 	$L__BB0_2;
	cvta.to.global.u64 	%rd5, %rd2;
	cvta.to.global.u64 	%rd6, %rd3;
	shl.b64 	%rd7, %rd1, 2;
	add.s64 	%rd8, %rd5, %rd7;
	ld.global.u32 	%r5, [%rd8];
	add.s64 	%rd9, %rd6, %rd7;
	st.global.u32 	[%rd9], %r5;
$L__BB0_2:
	ret;

}


// ===== COMPILED SASS (sm_100) =====

	.target	sm_100

	.elftype	@"ET_EXEC"


//--------------------- .note.nv.tkinfo           --------------------------
	.section	.note.nv.tkinfo,"",@"SHT_NOTE"
	.sectionflags	@"SHF_NOTE_NV_TKINFO"
	.tkinfo
        /*0018*/ 	.word	0x00000002
        /*0030*/ 	.string	""
        /*0030*/ 	.string	"ptxas"
        /*0030*/ 	.string	"Cuda compilation tools, release 13.0, V13.0.88"
        /*0030*/ 	.string	"Build cuda_13.0.r13.0/compiler.36424714_0"
        /*0030*/ 	.string	"-arch sm_100 -m 64 "



//--------------------- .note.nv.cuinfo           --------------------------
	.section	.note.nv.cuinfo,"",@"SHT_NOTE"
	.sectionflags	@"SHF_NOTE_NV_CUINFO"
        /*0018*/ 	.short	0x0002
        /*001a*/ 	.short	0x0064
        /*001c*/ 	.short	0x0082
	.zero		2


//--------------------- .nv.info                  --------------------------
	.section	.nv.info,"",@"SHT_CUDA_INFO"
	.align	4


	//----- nvinfo : EIATTR_REGCOUNT
	.align		4
        /*0000*/ 	.byte	0x04, 0x2f
        /*0002*/ 	.short	(.L_1 - .L_0)
	.align		4
.L_0:
        /*0004*/ 	.word	index@(_Z4readPiS_x)
        /*0008*/ 	.word	0x00000008


	//----- nvinfo : EIATTR_FRAME_SIZE
	.align		4
.L_1:
        /*000c*/ 	.byte	0x04, 0x11
        /*000e*/ 	.short	(.L_3 - .L_2)
	.align		4
.L_2:
        /*0010*/ 	.word	index@(_Z4readPiS_x)
        /*0014*/ 	.word	0x00000000


	//----- nvinfo : EIATTR_MIN_STACK_SIZE
	.align		4
.L_3:
        /*0018*/ 	.byte	0x04, 0x12
        /*001a*/ 	.short	(.L_5 - .L_4)
	.align		4
.L_4:
        /*001c*/ 	.word	index@(_Z4readPiS_x)
        /*0020*/ 	.word	0x00000000
.L_5:


//--------------------- .nv.compat                --------------------------
	.section	.nv.compat,"",@"SHT_CUDA_COMPAT_INFO"
	.align	4
        /*0000*/ 	.byte	0x02, 0x09, 0x00, 0x00, 0x02, 0x02, 0x01, 0x00, 0x02, 0x05, 0x05, 0x00, 0x03, 0x07, 0x01, 0x01
        /*0010*/ 	.byte	0x02, 0x03, 0x00, 0x00, 0x02, 0x06, 0x01, 0x00, 0x04, 0x0b, 0x08, 0x00, 0x09, 0x00, 0x00, 0x00
        /*0020*/ 	.byte	0x00, 0x00, 0x00, 0x00


//--------------------- .nv.info._Z4readPiS_x     --------------------------
	.section	.nv.info._Z4readPiS_x,"",@"SHT_CUDA_INFO"
	.sectionflags	@""
	.align	4


	//----- nvinfo : EIATTR_CUDA_API_VERSION
	.align		4
        /*0000*/ 	.byte	0x04, 0x37
        /*0002*/ 	.short	(.L_7 - .L_6)
.L_6:
        /*0004*/ 	.word	0x00000082


	//----- nvinfo : EIATTR_KPARAM_INFO
	.align		4
.L_7:
        /*0008*/ 	.byte	0x04, 0x17
        /*000a*/ 	.short	(.L_9 - .L_8)
.L_8:
        /*000c*/ 	.word	0x00000000
        /*0010*/ 	.short	0x0002
        /*0012*/ 	.short	0x0010
        /*0014*/ 	.byte	0x00, 0xf0, 0x21, 0x00


	//----- nvinfo : EIATTR_KPARAM_INFO
	.align		4
.L_9:
        /*0018*/ 	.byte	0x04, 0x17
        /*001a*/ 	.short	(.L_11 - .L_10)
.L_10:
        /*001c*/ 	.word	0x00000000
        /*0020*/ 	.short	0x0001
        /*0022*/ 	.short	0x0008
        /*0024*/ 	.byte	0x00, 0xf5, 0x21, 0x00


	//----- nvinfo : EIATTR_KPARAM_INFO
	.align		4
.L_11:
        /*0028*/ 	.byte	0x04, 0x17
        /*002a*/ 	.short	(.L_13 - .L_12)
.L_12:
        /*002c*/ 	.word	0x00000000
        /*0030*/ 	.short	0x0000
        /*0032*/ 	.short	0x0000
        /*0034*/ 	.byte	0x00, 0xf5, 0x21, 0x00


	//----- nvinfo : EIATTR_SPARSE_MMA_MASK
	.align		4
.L_13:
        /*0038*/ 	.byte	0x03, 0x50
        /*003a*/ 	.short	0x0000


	//----- nvinfo : EIATTR_MAXREG_COUNT
	.align		4
        /*003c*/ 	.byte	0x03, 0x1b
        /*003e*/ 	.short	0x00ff


	//----- nvinfo : EIATTR_MERCURY_ISA_VERSION
	.align		4
        /*0040*/ 	.byte	0x03, 0x5f
        /*0042*/ 	.short	0x0101


	//----- nvinfo : EIATTR_VRC_CTA_INIT_COUNT
	.align		4
        /*0044*/ 	.byte	0x02, 0x4a
	.zero		1
	.zero		1


	//----- nvinfo : EIATTR_EXIT_INSTR_OFFSETS
	.align		4
        /*0048*/ 	.byte	0x04, 0x1c
        /*004a*/ 	.short	(.L_15 - .L_14)


	//   ....[0]....
.L_14:
        /*004c*/ 	.word	0x00000080


	//   ....[1]....
        /*0050*/ 	.word	0x00000130


	//----- nvinfo : EIATTR_CBANK_PARAM_SIZE
	.align		4
.L_15:
        /*0054*/ 	.byte	0x03, 0x19
        /*0056*/ 	.short	0x0018


	//----- nvinfo : EIATTR_PARAM_CBANK
	.align		4
        /*0058*/ 	.byte	0x04, 0x0a
        /*005a*/ 	.short	(.L_17 - .L_16)
	.align		4
.L_16:
        /*005c*/ 	.word	index@(.nv.constant0._Z4readPiS_x)
        /*0060*/ 	.short	0x0380
        /*0062*/ 	.short	0x0018


	//----- nvinfo : EIATTR_SW_WAR
	.align		4
.L_17:
        /*0064*/ 	.byte	0x04, 0x36
        /*0066*/ 	.short	(.L_19 - .L_18)
.L_18:
        /*0068*/ 	.word	0x00000008
.L_19:


//--------------------- .nv.callgraph             --------------------------
	.section	.nv.callgraph,"",@"SHT_CUDA_CALLGRAPH"
	.align	4
	.sectionentsize	8
	.align		4
        /*0000*/ 	.word	0x00000000
	.align		4
        /*0004*/ 	.word	0xffffffff
	.align		4
        /*0008*/ 	.word	0x00000000
	.align		4
        /*000c*/ 	.word	0xfffffffe
	.align		4
        /*0010*/ 	.word	0x00000000
	.align		4
        /*0014*/ 	.word	0xfffffffd
	.align		4
        /*0018*/ 	.word	0x00000000
	.align		4
        /*001c*/ 	.word	0xfffffffc


//--------------------- .text._Z4readPiS_x        --------------------------
	.section	.text._Z4readPiS_x,"ax",@progbits
	.align	128
        .global         _Z4readPiS_x
        .type           _Z4readPiS_x,@function
        .size           _Z4readPiS_x,(.L_x_1 - _Z4readPiS_x)
        .other          _Z4readPiS_x,@"STO_CUDA_ENTRY STV_DEFAULT"
_Z4readPiS_x:
.text._Z4readPiS_x:
[----:B------:R-:W-:Y:S01]  /*0000*/  LDC R1, c[0x0][0x37c] ;  /* 0x0000df00ff017b82 */ /* 0x000fe20000000800 */
[----:B------:R-:W0:Y:S07]  /*0010*/  S2R R0, SR_TID.X ;  /* 0x0000000000007919 */ /* 0x000e2e0000002100 */
[----:B------:R-:W0:Y:S01]  /*0020*/  S2UR UR4, SR_CTAID.X ;  /* 0x00000000000479c3 */ /* 0x000e220000002500 */
[----:B------:R-:W1:Y:S07]  /*0030*/  LDCU.64 UR6, c[0x0][0x390] ;  /* 0x00007200ff0677ac */ /* 0x000e6e0008000a00 */
[----:B------:R-:W0:Y:S02]  /*0040*/  LDC R3, c[0x0][0x360] ;  /* 0x0000d800ff037b82 */ /* 0x000e240000000800 */
[----:B0-----:R-:W-:-:S05]  /*0050*/  IMAD R0, R3, UR4, R0 ;  /* 0x0000000403007c24 */ /* 0x001fca000f8e0200 */
[----:B-1----:R-:W-:-:S04]  /*0060*/  ISETP.GT.U32.AND P0, PT, R0, UR6, PT ;  /* 0x0000000600007c0c */ /* 0x002fc8000bf04070 */
[----:B------:R-:W-:-:S13]  /*0070*/  ISETP.GT.AND.EX P0, PT, RZ, UR7, PT, P0 ;  /* 0x00000007ff007c0c */ /* 0x000fda000bf04300 */
[----:B------:R-:W-:Y:S05]  /*0080*/  @P0 EXIT ;  /* 0x000000000000094d */ /* 0x000fea0003800000 */
[----:B------:R-:W0:Y:S01]  /*0090*/  LDCU.128 UR8, c[0x0][0x380] ;  /* 0x00007000ff0877ac */ /* 0x000e220008000c00 */
[----:B------:R-:W-:Y:S01]  /*00a0*/  IMAD.SHL.U32 R4, R0, 0x4, RZ ;  /* 0x0000000400047824 */ /* 0x000fe200078e00ff */
[----:B------:R-:W-:Y:S01]  /*00b0*/  SHF.R.U32.HI R0, RZ, 0x1e, R0 ;  /* 0x0000001eff007819 */ /* 0x000fe20000011600 */
[----:B------:R-:W1:Y:S03]  /*00c0*/  LDCU.64 UR4, c[0x0][0x358] ;  /* 0x00006b00ff0477ac */ /* 0x000e660008000a00 */
[----:B0-----:R-:W-:-:S04]  /*00d0*/  IADD3 R2, P0, PT, R4, UR8, RZ ;  /* 0x0000000804027c10 */ /* 0x001fc8000ff1e0ff */
[----:B------:R-:W-:-:S06]  /*00e0*/  IADD3.X R3, PT, PT, R0, UR9, RZ, P0, !PT ;  /* 0x0000000900037c10 */ /* 0x000fcc00087fe4ff */
[----:B-1----:R-:W2:Y:S01]  /*00f0*/  LDG.E R3, desc[UR4][R2.64] ;  /* 0x0000000402037981 */ /* 0x002ea2000c1e1900 */
[----:B------:R-:W-:-:S04]  /*0100*/  IADD3 R4, P0, PT, R4, UR10, RZ ;  /* 0x0000000a04047c10 */ /* 0x000fc8000ff1e0ff */
[----:B------:R-:W-:-:S05]  /*0110*/  IADD3.X R5, PT, PT, R0, UR11, RZ, P0, !PT ;  /* 0x0000000b00057c10 */ /* 0x000fca00087fe4ff */
[----:B--2---:R-:W-:Y:S01]  /*0120*/  STG.E desc[UR4][R4.64], R3 ;  /* 0x0000000304007986 */ /* 0x004fe2000c101904 */
[----:B------:R-:W-:Y:S05]  /*0130*/  EXIT ;  /* 0x000000000000794d */ /* 0x000fea0003800000 */
.L_x_0:
[----:B------:R-:W-:-:S00]  /*0140*/  BRA `(.L_x_0) ;  /* 0xfffffffc00fc7947 */ /* 0x000fc0000383ffff */
[----:B------:R-:W-:-:S00]  /*0150*/  NOP ;  /* 0x0000000000007918 */ /* 0x000fc00000000000 */
        /* <DEDUP_REMOVED lines=10> */
.L_x_1:


//--------------------- .nv.shared.reserved.0     --------------------------
	.section	.nv.shared.reserved.0,"aw",@nobits
	.weak		__nv_reservedSMEM_offset_0_alias
	.size		__nv_reservedSMEM_offset_0_alias, 0, 64
	.other		__nv_reservedSMEM_offset_0_alias,@"STO_CUDA_RESERVED_SHARED STV_DEFAULT"
__nv_reservedSMEM_offset_0_alias:
	.zero		0
	.zero		64


//--------------------- .nv.constant0._Z4readPiS_x --------------------------
	.section	.nv.constant0._Z4readPiS_x,"a",@progbits
	.sectionflags	@""
	.align	4
.nv.constant0._Z4readPiS_x:
	.zero		920


//--------------------- SYMBOLS --------------------------

	.type		.nv.reservedSmem.offset0,@object
	.size		.nv.reservedSmem.offset0,0x4
